//
// Generated by NVIDIA NVVM Compiler
//
// Compiler Build ID: CL-36424714
// Cuda compilation tools, release 13.0, V13.0.88
// Based on NVVM 20.0.0
//

.version 9.0
.target sm_100
.address_size 64

	// .globl	_Z19validate_multiplierPy

.visible .entry _Z19validate_multiplierPy(
	.param .u64 .ptr .align 1 _Z19validate_multiplierPy_param_0
)
{
	.reg .b64 	%rd<4>;

	ld.param.u64 	%rd1, [_Z19validate_multiplierPy_param_0];
	cvta.to.global.u64 	%rd2, %rd1;
	atom.global.add.u64 	%rd3, [%rd2], 1;
	ret;

}


// ===== COMPILED SASS (sm_100) =====

	.target	sm_100

	.elftype	@"ET_EXEC"


//--------------------- .note.nv.tkinfo           --------------------------
	.section	.note.nv.tkinfo,"",@"SHT_NOTE"
	.sectionflags	@"SHF_NOTE_NV_TKINFO"
	.tkinfo
        /*0018*/ 	.word	0x00000002
        /*0030*/ 	.string	""
        /*0030*/ 	.string	"ptxas"
        /*0030*/ 	.string	"Cuda compilation tools, release 13.0, V13.0.88"
        /*0030*/ 	.string	"Build cuda_13.0.r13.0/compiler.36424714_0"
        /*0030*/ 	.string	"-arch sm_100 -m 64 "



//--------------------- .note.nv.cuinfo           --------------------------
	.section	.note.nv.cuinfo,"",@"SHT_NOTE"
	.sectionflags	@"SHF_NOTE_NV_CUINFO"
        /*0018*/ 	.short	0x0002
        /*001a*/ 	.short	0x0064
        /*001c*/ 	.short	0x0082
	.zero		2


//--------------------- .nv.info                  --------------------------
	.section	.nv.info,"",@"SHT_CUDA_INFO"
	.align	4


	//----- nvinfo : EIATTR_REGCOUNT
	.align		4
        /*0000*/ 	.byte	0x04, 0x2f
        /*0002*/ 	.short	(.L_1 - .L_0)
	.align		4
.L_0:
        /*0004*/ 	.word	index@(_Z19validate_multiplierPy)
        /*0008*/ 	.word	0x00000008


	//----- nvinfo : EIATTR_FRAME_SIZE
	.align		4
.L_1:
        /*000c*/ 	.byte	0x04, 0x11
        /*000e*/ 	.short	(.L_3 - .L_2)
	.align		4
.L_2:
        /*0010*/ 	.word	index@(_Z19validate_multiplierPy)
        /*0014*/ 	.word	0x00000000


	//----- nvinfo : EIATTR_MIN_STACK_SIZE
	.align		4
.L_3:
        /*0018*/ 	.byte	0x04, 0x12
        /*001a*/ 	.short	(.L_5 - .L_4)
	.align		4
.L_4:
        /*001c*/ 	.word	index@(_Z19validate_multiplierPy)
        /*0020*/ 	.word	0x00000000
.L_5:


//--------------------- .nv.compat                --------------------------
	.section	.nv.compat,"",@"SHT_CUDA_COMPAT_INFO"
	.align	4
        /*0000*/ 	.byte	0x02, 0x09, 0x00, 0x00, 0x02, 0x02, 0x01, 0x00, 0x02, 0x05, 0x05, 0x00, 0x03, 0x07, 0x01, 0x01
        /*0010*/ 	.byte	0x02, 0x03, 0x00, 0x00, 0x02, 0x06, 0x01, 0x00, 0x04, 0x0b, 0x08, 0x00, 0x09, 0x00, 0x00, 0x00
        /*0020*/ 	.byte	0x00, 0x00, 0x00, 0x00


//--------------------- .nv.info._Z19validate_multiplierPy --------------------------
	.section	.nv.info._Z19validate_multiplierPy,"",@"SHT_CUDA_INFO"
	.sectionflags	@""
	.align	4


	//----- nvinfo : EIATTR_CUDA_API_VERSION
	.align		4
        /*0000*/ 	.byte	0x04, 0x37
        /*0002*/ 	.short	(.L_7 - .L_6)
.L_6:
        /*0004*/ 	.word	0x00000082


	//----- nvinfo : EIATTR_KPARAM_INFO
	.align		4
.L_7:
        /*0008*/ 	.byte	0x04, 0x17
        /*000a*/ 	.short	(.L_9 - .L_8)
.L_8:
        /*000c*/ 	.word	0x00000000
        /*0010*/ 	.short	0x0000
        /*0012*/ 	.short	0x0000
        /*0014*/ 	.byte	0x00, 0xf5, 0x21, 0x00


	//----- nvinfo : EIATTR_SPARSE_MMA_MASK
	.align		4
.L_9:
        /*0018*/ 	.byte	0x03, 0x50
        /*001a*/ 	.short	0x0000


	//----- nvinfo : EIATTR_MAXREG_COUNT
	.align		4
        /*001c*/ 	.byte	0x03, 0x1b
        /*001e*/ 	.short	0x00ff


	//----- nvinfo : EIATTR_MERCURY_ISA_VERSION
	.align		4
        /*0020*/ 	.byte	0x03, 0x5f
        /*0022*/ 	.short	0x0101


	//----- nvinfo : EIATTR_INT_WARP_WIDE_INSTR_OFFSETS
	.align		4
        /*0024*/ 	.byte	0x04, 0x31
        /*0026*/ 	.short	(.L_11 - .L_10)


	//   ....[0]....
.L_10:
        /*0028*/ 	.word	0x00000030


	//----- nvinfo : EIATTR_VRC_CTA_INIT_COUNT
	.align		4
.L_11:
        /*002c*/ 	.byte	0x02, 0x4a
	.zero		1
	.zero		1


	//----- nvinfo : EIATTR_EXIT_INSTR_OFFSETS
	.align		4
        /*0030*/ 	.byte	0x04, 0x1c
        /*0032*/ 	.short	(.L_13 - .L_12)


	//   ....[0]....
.L_12:
        /*0034*/ 	.word	0x000000f0


	//----- nvinfo : EIATTR_CBANK_PARAM_SIZE
	.align		4
.L_13:
        /*0038*/ 	.byte	0x03, 0x19
        /*003a*/ 	.short	0x0008


	//----- nvinfo : EIATTR_PARAM_CBANK
	.align		4
        /*003c*/ 	.byte	0x04, 0x0a
        /*003e*/ 	.short	(.L_15 - .L_14)
	.align		4
.L_14:
        /*0040*/ 	.word	index@(.nv.constant0._Z19validate_multiplierPy)
        /*0044*/ 	.short	0x0380
        /*0046*/ 	.short	0x0008


	//----- nvinfo : EIATTR_SW_WAR
	.align		4
.L_15:
        /*0048*/ 	.byte	0x04, 0x36
        /*004a*/ 	.short	(.L_17 - .L_16)
.L_16:
        /*004c*/ 	.word	0x00000008
.L_17:


//--------------------- .nv.callgraph             --------------------------
	.section	.nv.callgraph,"",@"SHT_CUDA_CALLGRAPH"
	.align	4
	.sectionentsize	8
	.align		4
        /*0000*/ 	.word	0x00000000
	.align		4
        /*0004*/ 	.word	0xffffffff
	.align		4
        /*0008*/ 	.word	0x00000000
	.align		4
        /*000c*/ 	.word	0xfffffffe
	.align		4
        /*0010*/ 	.word	0x00000000
	.align		4
        /*0014*/ 	.word	0xfffffffd
	.align		4
        /*0018*/ 	.word	0x00000000
	.align		4
        /*001c*/ 	.word	0xfffffffc


//--------------------- .text._Z19validate_multiplierPy --------------------------
	.section	.text._Z19validate_multiplierPy,"ax",@progbits
	.align	128
        .global         _Z19validate_multiplierPy
        .type           _Z19validate_multiplierPy,@function
        .size           _Z19validate_multiplierPy,(.L_x_1 - _Z19validate_multiplierPy)
        .other          _Z19validate_multiplierPy,@"STO_CUDA_ENTRY STV_DEFAULT"
_Z19validate_multiplierPy:
.text._Z19validate_multiplierPy:
[----:B------:R-:W-:Y:S01]  /*0000*/  LDC R1, c[0x0][0x37c] ;  /* 0x0000df00ff017b82 */ /* 0x000fe20000000800 */
[----:B------:R-:W0:Y:S07]  /*0010*/  S2R R0, SR_LANEID ;  /* 0x0000000000007919 */ /* 0x000e2e0000000000 */
[----:B------:R-:W1:Y:S01]  /*0020*/  LDC.64 R2, c[0x0][0x380] ;  /* 0x0000e000ff027b82 */ /* 0x000e620000000a00 */
[----:B------:R-:W-:Y:S01]  /*0030*/  VOTEU.ANY UR4, UPT, PT ;  /* 0x0000000000047886 */ /* 0x000fe200038e0100 */
[----:B------:R-:W1:Y:S01]  /*0040*/  LDCU.64 UR8, c[0x0][0x358] ;  /* 0x00006b00ff0877ac */ /* 0x000e620008000a00 */
[----:B------:R-:W-:-:S02]  /*0050*/  UPOPC UR6, UR4 ;  /* 0x00000004000672bf */ /* 0x000fc40008000000 */
[----:B------:R-:W-:Y:S02]  /*0060*/  UFLO.U32 UR5, UR4 ;  /* 0x00000004000572bd */ /* 0x000fe400080e0000 */
[----:B------:R-:W-:Y:S01]  /*0070*/  UIMAD.WIDE.U32 UR6, UR6, 0x1, URZ ;  /* 0x00000001060678a5 */ /* 0x000fe2000f8e00ff */
[----:B------:R-:W-:-:S03]  /*0080*/  UMOV UR4, URZ ;  /* 0x000000ff00047c82 */ /* 0x000fc60008000000 */
[----:B------:R-:W-:Y:S02]  /*0090*/  UIADD3 UR4, UPT, UPT, UR7, UR4, URZ ;  /* 0x0000000407047290 */ /* 0x000fe4000fffe0ff */
[----:B------:R-:W-:Y:S01]  /*00a0*/  MOV R5, UR7 ;  /* 0x0000000700057c02 */ /* 0x000fe20008000f00 */
[----:B------:R-:W-:-:S03]  /*00b0*/  IMAD.U32 R4, RZ, RZ, UR6 ;  /* 0x00000006ff047e24 */ /* 0x000fc6000f8e00ff */
[----:B------:R-:W-:Y:S01]  /*00c0*/  IMAD.U32 R5, RZ, RZ, UR4 ;  /* 0x00000004ff057e24 */ /* 0x000fe2000f8e00ff */
[----:B0-----:R-:W-:-:S13]  /*00d0*/  ISETP.EQ.U32.AND P0, PT, R0, UR5, PT ;  /* 0x0000000500007c0c */ /* 0x001fda000bf02070 */
[----:B-1----:R-:W-:Y:S01]  /*00e0*/  @P0 REDG.E.ADD.64.STRONG.GPU desc[UR8][R2.64], R4 ;  /* 0x000000040200098e */ /* 0x002fe2000c12e508 */
[----:B------:R-:W-:Y:S05]  /*00f0*/  EXIT ;  /* 0x000000000000794d */ /* 0x000fea0003800000 */
.L_x_0:
[----:B------:R-:W-:-:S00]  /*0100*/  BRA `(.L_x_0) ;  /* 0xfffffffc00fc7947 */ /* 0x000fc0000383ffff */
[----:B------:R-:W-:-:S00]  /*0110*/  NOP ;  /* 0x0000000000007918 */ /* 0x000fc00000000000 */
        /* <DEDUP_REMOVED lines=14> */
.L_x_1:


//--------------------- .nv.shared.reserved.0     --------------------------
	.section	.nv.shared.reserved.0,"aw",@nobits
	.weak		__nv_reservedSMEM_offset_0_alias
	.size		__nv_reservedSMEM_offset_0_alias, 0, 64
	.other		__nv_reservedSMEM_offset_0_alias,@"STO_CUDA_RESERVED_SHARED STV_DEFAULT"
__nv_reservedSMEM_offset_0_alias:
	.zero		0
	.zero		64


//--------------------- .nv.constant0._Z19validate_multiplierPy --------------------------
	.section	.nv.constant0._Z19validate_multiplierPy,"a",@progbits
	.sectionflags	@""
	.align	4
.nv.constant0._Z19validate_multiplierPy:
	.zero		904


//--------------------- SYMBOLS --------------------------

	.type		.nv.reservedSmem.offset0,@object
	.size		.nv.reservedSmem.offset0,0x4
